//
// Generated by NVIDIA NVVM Compiler
//
// Compiler Build ID: CL-36424714
// Cuda compilation tools, release 13.0, V13.0.88
// Based on NVVM 20.0.0
//

.version 9.0
.target sm_100
.address_size 64

	// .globl	_Z10add_simplePiS_S_

.visible .entry _Z10add_simplePiS_S_(
	.param .u64 .ptr .align 1 _Z10add_simplePiS_S__param_0,
	.param .u64 .ptr .align 1 _Z10add_simplePiS_S__param_1,
	.param .u64 .ptr .align 1 _Z10add_simplePiS_S__param_2
)
{
	.reg .b32 	%r<5>;
	.reg .b64 	%rd<11>;

	ld.param.u64 	%rd1, [_Z10add_simplePiS_S__param_0];
	ld.param.u64 	%rd2, [_Z10add_simplePiS_S__param_1];
	ld.param.u64 	%rd3, [_Z10add_simplePiS_S__param_2];
	cvta.to.global.u64 	%rd4, %rd3;
	cvta.to.global.u64 	%rd5, %rd2;
	cvta.to.global.u64 	%rd6, %rd1;
	mov.u32 	%r1, %ctaid.x;
	mul.wide.u32 	%rd7, %r1, 4;
	add.s64 	%rd8, %rd6, %rd7;
	ld.global.u32 	%r2, [%rd8];
	add.s64 	%rd9, %rd5, %rd7;
	ld.global.u32 	%r3, [%rd9];
	add.s32 	%r4, %r3, %r2;
	add.s64 	%rd10, %rd4, %rd7;
	st.global.u32 	[%rd10], %r4;
	ret;

}
	// .globl	_Z12add_advancedPiS_S_i
.visible .entry _Z12add_advancedPiS_S_i(
	.param .u64 .ptr .align 1 _Z12add_advancedPiS_S_i_param_0,
	.param .u64 .ptr .align 1 _Z12add_advancedPiS_S_i_param_1,
	.param .u64 .ptr .align 1 _Z12add_advancedPiS_S_i_param_2,
	.param .u32 _Z12add_advancedPiS_S_i_param_3
)
{
	.reg .pred 	%p<2>;
	.reg .b32 	%r<9>;
	.reg .b64 	%rd<11>;

	ld.param.u64 	%rd1, [_Z12add_advancedPiS_S_i_param_0];
	ld.param.u64 	%rd2, [_Z12add_advancedPiS_S_i_param_1];
	ld.param.u64 	%rd3, [_Z12add_advancedPiS_S_i_param_2];
	ld.param.u32 	%r2, [_Z12add_advancedPiS_S_i_param_3];
	mov.u32 	%r3, %tid.x;
	mov.u32 	%r4, %ctaid.x;
	mov.u32 	%r5, %ntid.x;
	mad.lo.s32 	%r1, %r4, %r5, %r3;
	setp.ge.s32 	%p1, %r1, %r2;
	@%p1 bra 	$L__BB1_2;
	cvta.to.global.u64 	%rd4, %rd1;
	cvta.to.global.u64 	%rd5, %rd2;
	cvta.to.global.u64 	%rd6, %rd3;
	mul.wide.s32 	%rd7, %r1, 4;
	add.s64 	%rd8, %rd4, %rd7;
	ld.global.u32 	%r6, [%rd8];
	add.s64 	%rd9, %rd5, %rd7;
	ld.global.u32 	%r7, [%rd9];
	add.s32 	%r8, %r7, %r6;
	add.s64 	%rd10, %rd6, %rd7;
	st.global.u32 	[%rd10], %r8;
$L__BB1_2:
	ret;

}


// ===== COMPILED SASS (sm_100) =====

	.target	sm_100

	.elftype	@"ET_EXEC"


//--------------------- .note.nv.tkinfo           --------------------------
	.section	.note.nv.tkinfo,"",@"SHT_NOTE"
	.sectionflags	@"SHF_NOTE_NV_TKINFO"
	.tkinfo
        /*0018*/ 	.word	0x00000002
        /*0030*/ 	.string	""
        /*0030*/ 	.string	"ptxas"
        /*0030*/ 	.string	"Cuda compilation tools, release 13.0, V13.0.88"
        /*0030*/ 	.string	"Build cuda_13.0.r13.0/compiler.36424714_0"
        /*0030*/ 	.string	"-arch sm_100 -m 64 "



//--------------------- .note.nv.cuinfo           --------------------------
	.section	.note.nv.cuinfo,"",@"SHT_NOTE"
	.sectionflags	@"SHF_NOTE_NV_CUINFO"
        /*0018*/ 	.short	0x0002
        /*001a*/ 	.short	0x0064
        /*001c*/ 	.short	0x0082
	.zero		2


//--------------------- .nv.info                  --------------------------
	.section	.nv.info,"",@"SHT_CUDA_INFO"
	.align	4


	//----- nvinfo : EIATTR_REGCOUNT
	.align		4
        /*0000*/ 	.byte	0x04, 0x2f
        /*0002*/ 	.short	(.L_1 - .L_0)
	.align		4
.L_0:
        /*0004*/ 	.word	index@(_Z10add_simplePiS_S_)
        /*0008*/ 	.word	0x0000000c


	//----- nvinfo : EIATTR_FRAME_SIZE
	.align		4
.L_1:
        /*000c*/ 	.byte	0x04, 0x11
        /*000e*/ 	.short	(.L_3 - .L_2)
	.align		4
.L_2:
        /*0010*/ 	.word	index@(_Z10add_simplePiS_S_)
        /*0014*/ 	.word	0x00000000


	//----- nvinfo : EIATTR_REGCOUNT
	.align		4
.L_3:
        /*0018*/ 	.byte	0x04, 0x2f
        /*001a*/ 	.short	(.L_5 - .L_4)
	.align		4
.L_4:
        /*001c*/ 	.word	index@(_Z12add_advancedPiS_S_i)
        /*0020*/ 	.word	0x0000000c


	//----- nvinfo : EIATTR_FRAME_SIZE
	.align		4
.L_5:
        /*0024*/ 	.byte	0x04, 0x11
        /*0026*/ 	.short	(.L_7 - .L_6)
	.align		4
.L_6:
        /*0028*/ 	.word	index@(_Z12add_advancedPiS_S_i)
        /*002c*/ 	.word	0x00000000


	//----- nvinfo : EIATTR_MIN_STACK_SIZE
	.align		4
.L_7:
        /*0030*/ 	.byte	0x04, 0x12
        /*0032*/ 	.short	(.L_9 - .L_8)
	.align		4
.L_8:
        /*0034*/ 	.word	index@(_Z12add_advancedPiS_S_i)
        /*0038*/ 	.word	0x00000000


	//----- nvinfo : EIATTR_MIN_STACK_SIZE
	.align		4
.L_9:
        /*003c*/ 	.byte	0x04, 0x12
        /*003e*/ 	.short	(.L_11 - .L_10)
	.align		4
.L_10:
        /*0040*/ 	.word	index@(_Z10add_simplePiS_S_)
        /*0044*/ 	.word	0x00000000
.L_11:


//--------------------- .nv.compat                --------------------------
	.section	.nv.compat,"",@"SHT_CUDA_COMPAT_INFO"
	.align	4
        /*0000*/ 	.byte	0x02, 0x09, 0x00, 0x00, 0x02, 0x02, 0x01, 0x00, 0x02, 0x05, 0x05, 0x00, 0x03, 0x07, 0x01, 0x01
        /*0010*/ 	.byte	0x02, 0x03, 0x00, 0x00, 0x02, 0x06, 0x01, 0x00, 0x04, 0x0b, 0x08, 0x00, 0x09, 0x00, 0x00, 0x00
        /*0020*/ 	.byte	0x00, 0x00, 0x00, 0x00


//--------------------- .nv.info._Z12add_advancedPiS_S_i --------------------------
	.section	.nv.info._Z12add_advancedPiS_S_i,"",@"SHT_CUDA_INFO"
	.sectionflags	@""
	.align	4


	//----- nvinfo : EIATTR_CUDA_API_VERSION
	.align		4
        /*0000*/ 	.byte	0x04, 0x37
        /*0002*/ 	.short	(.L_13 - .L_12)
.L_12:
        /*0004*/ 	.word	0x00000082


	//----- nvinfo : EIATTR_KPARAM_INFO
	.align		4
.L_13:
        /*0008*/ 	.byte	0x04, 0x17
        /*000a*/ 	.short	(.L_15 - .L_14)
.L_14:
        /*000c*/ 	.word	0x00000000
        /*0010*/ 	.short	0x0003
        /*0012*/ 	.short	0x0018
        /*0014*/ 	.byte	0x00, 0xf0, 0x11, 0x00


	//----- nvinfo : EIATTR_KPARAM_INFO
	.align		4
.L_15:
        /*0018*/ 	.byte	0x04, 0x17
        /*001a*/ 	.short	(.L_17 - .L_16)
.L_16:
        /*001c*/ 	.word	0x00000000
        /*0020*/ 	.short	0x0002
        /*0022*/ 	.short	0x0010
        /*0024*/ 	.byte	0x00, 0xf5, 0x21, 0x00


	//----- nvinfo : EIATTR_KPARAM_INFO
	.align		4
.L_17:
        /*0028*/ 	.byte	0x04, 0x17
        /*002a*/ 	.short	(.L_19 - .L_18)
.L_18:
        /*002c*/ 	.word	0x00000000
        /*0030*/ 	.short	0x0001
        /*0032*/ 	.short	0x0008
        /*0034*/ 	.byte	0x00, 0xf5, 0x21, 0x00


	//----- nvinfo : EIATTR_KPARAM_INFO
	.align		4
.L_19:
        /*0038*/ 	.byte	0x04, 0x17
        /*003a*/ 	.short	(.L_21 - .L_20)
.L_20:
        /*003c*/ 	.word	0x00000000
        /*0040*/ 	.short	0x0000
        /*0042*/ 	.short	0x0000
        /*0044*/ 	.byte	0x00, 0xf5, 0x21, 0x00


	//----- nvinfo : EIATTR_SPARSE_MMA_MASK
	.align		4
.L_21:
        /*0048*/ 	.byte	0x03, 0x50
        /*004a*/ 	.short	0x0000


	//----- nvinfo : EIATTR_MAXREG_COUNT
	.align		4
        /*004c*/ 	.byte	0x03, 0x1b
        /*004e*/ 	.short	0x00ff


	//----- nvinfo : EIATTR_MERCURY_ISA_VERSION
	.align		4
        /*0050*/ 	.byte	0x03, 0x5f
        /*0052*/ 	.short	0x0101


	//----- nvinfo : EIATTR_VRC_CTA_INIT_COUNT
	.align		4
        /*0054*/ 	.byte	0x02, 0x4a
	.zero		1
	.zero		1


	//----- nvinfo : EIATTR_EXIT_INSTR_OFFSETS
	.align		4
        /*0058*/ 	.byte	0x04, 0x1c
        /*005a*/ 	.short	(.L_23 - .L_22)


	//   ....[0]....
.L_22:
        /*005c*/ 	.word	0x00000070


	//   ....[1]....
        /*0060*/ 	.word	0x00000130


	//----- nvinfo : EIATTR_CBANK_PARAM_SIZE
	.align		4
.L_23:
        /*0064*/ 	.byte	0x03, 0x19
        /*0066*/ 	.short	0x001c


	//----- nvinfo : EIATTR_PARAM_CBANK
	.align		4
        /*0068*/ 	.byte	0x04, 0x0a
        /*006a*/ 	.short	(.L_25 - .L_24)
	.align		4
.L_24:
        /*006c*/ 	.word	index@(.nv.constant0._Z12add_advancedPiS_S_i)
        /*0070*/ 	.short	0x0380
        /*0072*/ 	.short	0x001c


	//----- nvinfo : EIATTR_SW_WAR
	.align		4
.L_25:
        /*0074*/ 	.byte	0x04, 0x36
        /*0076*/ 	.short	(.L_27 - .L_26)
.L_26:
        /*0078*/ 	.word	0x00000008
.L_27:


//--------------------- .nv.info._Z10add_simplePiS_S_ --------------------------
	.section	.nv.info._Z10add_simplePiS_S_,"",@"SHT_CUDA_INFO"
	.sectionflags	@""
	.align	4


	//----- nvinfo : EIATTR_CUDA_API_VERSION
	.align		4
        /*0000*/ 	.byte	0x04, 0x37
        /*0002*/ 	.short	(.L_29 - .L_28)
.L_28:
        /*0004*/ 	.word	0x00000082


	//----- nvinfo : EIATTR_KPARAM_INFO
	.align		4
.L_29:
        /*0008*/ 	.byte	0x04, 0x17
        /*000a*/ 	.short	(.L_31 - .L_30)
.L_30:
        /*000c*/ 	.word	0x00000000
        /*0010*/ 	.short	0x0002
        /*0012*/ 	.short	0x0010
        /*0014*/ 	.byte	0x00, 0xf5, 0x21, 0x00


	//----- nvinfo : EIATTR_KPARAM_INFO
	.align		4
.L_31:
        /*0018*/ 	.byte	0x04, 0x17
        /*001a*/ 	.short	(.L_33 - .L_32)
.L_32:
        /*001c*/ 	.word	0x00000000
        /*0020*/ 	.short	0x0001
        /*0022*/ 	.short	0x0008
        /*0024*/ 	.byte	0x00, 0xf5, 0x21, 0x00


	//----- nvinfo : EIATTR_KPARAM_INFO
	.align		4
.L_33:
        /*0028*/ 	.byte	0x04, 0x17
        /*002a*/ 	.short	(.L_35 - .L_34)
.L_34:
        /*002c*/ 	.word	0x00000000
        /*0030*/ 	.short	0x0000
        /*0032*/ 	.short	0x0000
        /*0034*/ 	.byte	0x00, 0xf5, 0x21, 0x00


	//----- nvinfo : EIATTR_SPARSE_MMA_MASK
	.align		4
.L_35:
        /*0038*/ 	.byte	0x03, 0x50
        /*003a*/ 	.short	0x0000


	//----- nvinfo : EIATTR_MAXREG_COUNT
	.align		4
        /*003c*/ 	.byte	0x03, 0x1b
        /*003e*/ 	.short	0x00ff


	//----- nvinfo : EIATTR_MERCURY_ISA_VERSION
	.align		4
        /*0040*/ 	.byte	0x03, 0x5f
        /*0042*/ 	.short	0x0101


	//----- nvinfo : EIATTR_VRC_CTA_INIT_COUNT
	.align		4
        /*0044*/ 	.byte	0x02, 0x4a
	.zero		1
	.zero		1


	//----- nvinfo : EIATTR_EXIT_INSTR_OFFSETS
	.align		4
        /*0048*/ 	.byte	0x04, 0x1c
        /*004a*/ 	.short	(.L_37 - .L_36)


	//   ....[0]....
.L_36:
        /*004c*/ 	.word	0x000000d0


	//----- nvinfo : EIATTR_CBANK_PARAM_SIZE
	.align		4
.L_37:
        /*0050*/ 	.byte	0x03, 0x19
        /*0052*/ 	.short	0x0018


	//----- nvinfo : EIATTR_PARAM_CBANK
	.align		4
        /*0054*/ 	.byte	0x04, 0x0a
        /*0056*/ 	.short	(.L_39 - .L_38)
	.align		4
.L_38:
        /*0058*/ 	.word	index@(.nv.constant0._Z10add_simplePiS_S_)
        /*005c*/ 	.short	0x0380
        /*005e*/ 	.short	0x0018


	//----- nvinfo : EIATTR_SW_WAR
	.align		4
.L_39:
        /*0060*/ 	.byte	0x04, 0x36
        /*0062*/ 	.short	(.L_41 - .L_40)
.L_40:
        /*0064*/ 	.word	0x00000008
.L_41:


//--------------------- .nv.callgraph             --------------------------
	.section	.nv.callgraph,"",@"SHT_CUDA_CALLGRAPH"
	.align	4
	.sectionentsize	8
	.align		4
        /*0000*/ 	.word	0x00000000
	.align		4
        /*0004*/ 	.word	0xffffffff
	.align		4
        /*0008*/ 	.word	0x00000000
	.align		4
        /*000c*/ 	.word	0xfffffffe
	.align		4
        /*0010*/ 	.word	0x00000000
	.align		4
        /*0014*/ 	.word	0xfffffffd
	.align		4
        /*0018*/ 	.word	0x00000000
	.align		4
        /*001c*/ 	.word	0xfffffffc


//--------------------- .text._Z12add_advancedPiS_S_i --------------------------
	.section	.text._Z12add_advancedPiS_S_i,"ax",@progbits
	.align	128
        .global         _Z12add_advancedPiS_S_i
        .type           _Z12add_advancedPiS_S_i,@function
        .size           _Z12add_advancedPiS_S_i,(.L_x_2 - _Z12add_advancedPiS_S_i)
        .other          _Z12add_advancedPiS_S_i,@"STO_CUDA_ENTRY STV_DEFAULT"
_Z12add_advancedPiS_S_i:
.text._Z12add_advancedPiS_S_i:
[----:B------:R-:W-:Y:S01]  /*0000*/  LDC R1, c[0x0][0x37c] ;  /* 0x0000df00ff017b82 */ /* 0x000fe20000000800 */
[----:B------:R-:W0:Y:S07]  /*0010*/  S2R R9, SR_TID.X ;  /* 0x0000000000097919 */ /* 0x000e2e0000002100 */
[----:B------:R-:W0:Y:S01]  /*0020*/  S2UR UR4, SR_CTAID.X ;  /* 0x00000000000479c3 */ /* 0x000e220000002500 */
[----:B------:R-:W1:Y:S07]  /*0030*/  LDCU UR5, c[0x0][0x398] ;  /* 0x00007300ff0577ac */ /* 0x000e6e0008000800 */
[----:B------:R-:W0:Y:S02]  /*0040*/  LDC R0, c[0x0][0x360] ;  /* 0x0000d800ff007b82 */ /* 0x000e240000000800 */
[----:B0-----:R-:W-:-:S05]  /*0050*/  IMAD R9, R0, UR4, R9 ;  /* 0x0000000400097c24 */ /* 0x001fca000f8e0209 */
[----:B-1----:R-:W-:-:S13]  /*0060*/  ISETP.GE.AND P0, PT, R9, UR5, PT ;  /* 0x0000000509007c0c */ /* 0x002fda000bf06270 */
[----:B------:R-:W-:Y:S05]  /*0070*/  @P0 EXIT ;  /* 0x000000000000094d */ /* 0x000fea0003800000 */
[----:B------:R-:W0:Y:S01]  /*0080*/  LDC.64 R2, c[0x0][0x380] ;  /* 0x0000e000ff027b82 */ /* 0x000e220000000a00 */
[----:B------:R-:W1:Y:S07]  /*0090*/  LDCU.64 UR4, c[0x0][0x358] ;  /* 0x00006b00ff0477ac */ /* 0x000e6e0008000a00 */
[----:B------:R-:W2:Y:S08]  /*00a0*/  LDC.64 R4, c[0x0][0x388] ;  /* 0x0000e200ff047b82 */ /* 0x000eb00000000a00 */
[----:B------:R-:W3:Y:S01]  /*00b0*/  LDC.64 R6, c[0x0][0x390] ;  /* 0x0000e400ff067b82 */ /* 0x000ee20000000a00 */
[----:B0-----:R-:W-:-:S06]  /*00c0*/  IMAD.WIDE R2, R9, 0x4, R2 ;  /* 0x0000000409027825 */ /* 0x001fcc00078e0202 */
[----:B-1----:R-:W4:Y:S01]  /*00d0*/  LDG.E R2, desc[UR4][R2.64] ;  /* 0x0000000402027981 */ /* 0x002f22000c1e1900 */
[----:B--2---:R-:W-:-:S06]  /*00e0*/  IMAD.WIDE R4, R9, 0x4, R4 ;  /* 0x0000000409047825 */ /* 0x004fcc00078e0204 */
[----:B------:R-:W4:Y:S01]  /*00f0*/  LDG.E R5, desc[UR4][R4.64] ;  /* 0x0000000404057981 */ /* 0x000f22000c1e1900 */
[----:B---3--:R-:W-:Y:S01]  /*0100*/  IMAD.WIDE R6, R9, 0x4, R6 ;  /* 0x0000000409067825 */ /* 0x008fe200078e0206 */
[----:B----4-:R-:W-:-:S05]  /*0110*/  IADD3 R9, PT, PT, R2, R5, RZ ;  /* 0x0000000502097210 */ /* 0x010fca0007ffe0ff */
[----:B------:R-:W-:Y:S01]  /*0120*/  STG.E desc[UR4][R6.64], R9 ;  /* 0x0000000906007986 */ /* 0x000fe2000c101904 */
[----:B------:R-:W-:Y:S05]  /*0130*/  EXIT ;  /* 0x000000000000794d */ /* 0x000fea0003800000 */
.L_x_0:
[----:B------:R-:W-:-:S00]  /*0140*/  BRA `(.L_x_0) ;  /* 0xfffffffc00fc7947 */ /* 0x000fc0000383ffff */
[----:B------:R-:W-:-:S00]  /*0150*/  NOP ;  /* 0x0000000000007918 */ /* 0x000fc00000000000 */
        /* <DEDUP_REMOVED lines=10> */
.L_x_2:


//--------------------- .text._Z10add_simplePiS_S_ --------------------------
	.section	.text._Z10add_simplePiS_S_,"ax",@progbits
	.align	128
        .global         _Z10add_simplePiS_S_
        .type           _Z10add_simplePiS_S_,@function
        .size           _Z10add_simplePiS_S_,(.L_x_3 - _Z10add_simplePiS_S_)
        .other          _Z10add_simplePiS_S_,@"STO_CUDA_ENTRY STV_DEFAULT"
_Z10add_simplePiS_S_:
.text._Z10add_simplePiS_S_:
[----:B------:R-:W-:Y:S01]  /*0000*/  LDC R1, c[0x0][0x37c] ;  /* 0x0000df00ff017b82 */ /* 0x000fe20000000800 */
[----:B------:R-:W0:Y:S07]  /*0010*/  S2R R9, SR_CTAID.X ;  /* 0x0000000000097919 */ /* 0x000e2e0000002500 */
[----:B------:R-:W0:Y:S01]  /*0020*/  LDC.64 R2, c[0x0][0x380] ;  /* 0x0000e000ff027b82 */ /* 0x000e220000000a00 */
[----:B------:R-:W1:Y:S07]  /*0030*/  LDCU.64 UR4, c[0x0][0x358] ;  /* 0x00006b00ff0477ac */ /* 0x000e6e0008000a00 */
[----:B------:R-:W2:Y:S08]  /*0040*/  LDC.64 R4, c[0x0][0x388] ;  /* 0x0000e200ff047b82 */ /* 0x000eb00000000a00 */
[----:B------:R-:W3:Y:S01]  /*0050*/  LDC.64 R6, c[0x0][0x390] ;  /* 0x0000e400ff067b82 */ /* 0x000ee20000000a00 */
[----:B0-----:R-:W-:-:S04]  /*0060*/  IMAD.WIDE.U32 R2, R9, 0x4, R2 ;  /* 0x0000000409027825 */ /* 0x001fc800078e0002 */
[C---:B--2---:R-:W-:Y:S02]  /*0070*/  IMAD.WIDE.U32 R4, R9.reuse, 0x4, R4 ;  /* 0x0000000409047825 */ /* 0x044fe400078e0004 */
[----:B-1----:R-:W2:Y:S04]  /*0080*/  LDG.E R2, desc[UR4][R2.64] ;  /* 0x0000000402027981 */ /* 0x002ea8000c1e1900 */
[----:B------:R-:W2:Y:S01]  /*0090*/  LDG.E R5, desc[UR4][R4.64] ;  /* 0x0000000404057981 */ /* 0x000ea2000c1e1900 */
[----:B---3--:R-:W-:Y:S01]  /*00a0*/  IMAD.WIDE.U32 R6, R9, 0x4, R6 ;  /* 0x0000000409067825 */ /* 0x008fe200078e0006 */
[----:B--2---:R-:W-:-:S05]  /*00b0*/  IADD3 R9, PT, PT, R2, R5, RZ ;  /* 0x0000000502097210 */ /* 0x004fca0007ffe0ff */
[----:B------:R-:W-:Y:S01]  /*00c0*/  STG.E desc[UR4][R6.64], R9 ;  /* 0x0000000906007986 */ /* 0x000fe2000c101904 */
[----:B------:R-:W-:Y:S05]  /*00d0*/  EXIT ;  /* 0x000000000000794d */ /* 0x000fea0003800000 */
.L_x_1:
        /* <DEDUP_REMOVED lines=10> */
.L_x_3:


//--------------------- .nv.shared.reserved.0     --------------------------
	.section	.nv.shared.reserved.0,"aw",@nobits
	.weak		__nv_reservedSMEM_offset_0_alias
	.size		__nv_reservedSMEM_offset_0_alias, 0, 64
	.other		__nv_reservedSMEM_offset_0_alias,@"STO_CUDA_RESERVED_SHARED STV_DEFAULT"
__nv_reservedSMEM_offset_0_alias:
	.zero		0
	.zero		64


//--------------------- .nv.constant0._Z12add_advancedPiS_S_i --------------------------
	.section	.nv.constant0._Z12add_advancedPiS_S_i,"a",@progbits
	.sectionflags	@""
	.align	4
.nv.constant0._Z12add_advancedPiS_S_i:
	.zero		924


//--------------------- .nv.constant0._Z10add_simplePiS_S_ --------------------------
	.section	.nv.constant0._Z10add_simplePiS_S_,"a",@progbits
	.sectionflags	@""
	.align	4
.nv.constant0._Z10add_simplePiS_S_:
	.zero		920


//--------------------- SYMBOLS --------------------------

	.type		.nv.reservedSmem.offset0,@object
	.size		.nv.reservedSmem.offset0,0x4
